//
// Generated by NVIDIA NVVM Compiler
//
// Compiler Build ID: CL-36424714
// Cuda compilation tools, release 13.0, V13.0.88
// Based on NVVM 20.0.0
//

.version 9.0
.target sm_100
.address_size 64

	// .globl	keccak_miner
.extern .func  (.param .b32 func_retval0) vprintf
(
	.param .b64 vprintf_param_0,
	.param .b64 vprintf_param_1
)
;
.global .align 1 .b8 $str[50] = {91, 71, 80, 85, 32, 226, 156, 133, 93, 32, 75, 101, 114, 110, 101, 108, 32, 119, 97, 115, 32, 99, 97, 108, 108, 101, 100, 33, 32, 66, 108, 111, 99, 107, 32, 37, 100, 32, 84, 104, 114, 101, 97, 100, 32, 37, 100, 92, 110};

.visible .entry keccak_miner(
	.param .u64 .ptr .align 1 keccak_miner_param_0,
	.param .u64 .ptr .align 1 keccak_miner_param_1,
	.param .u64 keccak_miner_param_2,
	.param .u64 .ptr .align 1 keccak_miner_param_3,
	.param .u64 .ptr .align 1 keccak_miner_param_4
)
{
	.local .align 8 .b8 	__local_depot0[8];
	.reg .b64 	%SP;
	.reg .b64 	%SPL;
	.reg .pred 	%p<2>;
	.reg .b32 	%r<7>;
	.reg .b64 	%rd<11>;

	mov.u64 	%SPL, __local_depot0;
	cvta.local.u64 	%SP, %SPL;
	ld.param.u64 	%rd1, [keccak_miner_param_2];
	ld.param.u64 	%rd2, [keccak_miner_param_3];
	ld.param.u64 	%rd3, [keccak_miner_param_4];
	add.u64 	%rd4, %SP, 0;
	add.u64 	%rd5, %SPL, 0;
	mov.u32 	%r1, %ctaid.x;
	mov.u32 	%r2, %tid.x;
	st.local.v2.u32 	[%rd5], {%r1, %r2};
	mov.u64 	%rd6, $str;
	cvta.global.u64 	%rd7, %rd6;
	{ // callseq 0, 0
	.param .b64 param0;
	st.param.b64 	[param0], %rd7;
	.param .b64 param1;
	st.param.b64 	[param1], %rd4;
	.param .b32 retval0;
	call.uni (retval0), 
	vprintf, 
	(
	param0, 
	param1
	);
	ld.param.b32 	%r3, [retval0];
	} // callseq 0
	or.b32  	%r5, %r2, %r1;
	setp.ne.s32 	%p1, %r5, 0;
	@%p1 bra 	$L__BB0_2;
	cvta.to.global.u64 	%rd8, %rd3;
	cvta.to.global.u64 	%rd9, %rd2;
	mov.b32 	%r6, 1;
	st.global.u32 	[%rd8], %r6;
	add.s64 	%rd10, %rd1, 42;
	st.global.u64 	[%rd9], %rd10;
$L__BB0_2:
	ret;

}


// ===== COMPILED SASS (sm_100) =====

	.target	sm_100

	.elftype	@"ET_EXEC"


//--------------------- .note.nv.tkinfo           --------------------------
	.section	.note.nv.tkinfo,"",@"SHT_NOTE"
	.sectionflags	@"SHF_NOTE_NV_TKINFO"
	.tkinfo
        /*0018*/ 	.word	0x00000002
        /*0030*/ 	.string	""
        /*0030*/ 	.string	"ptxas"
        /*0030*/ 	.string	"Cuda compilation tools, release 13.0, V13.0.88"
        /*0030*/ 	.string	"Build cuda_13.0.r13.0/compiler.36424714_0"
        /*0030*/ 	.string	"-arch sm_100 -m 64 "



//--------------------- .note.nv.cuinfo           --------------------------
	.section	.note.nv.cuinfo,"",@"SHT_NOTE"
	.sectionflags	@"SHF_NOTE_NV_CUINFO"
        /*0018*/ 	.short	0x0002
        /*001a*/ 	.short	0x0064
        /*001c*/ 	.short	0x0082
	.zero		2


//--------------------- .nv.info                  --------------------------
	.section	.nv.info,"",@"SHT_CUDA_INFO"
	.align	4


	//----- nvinfo : EIATTR_REGCOUNT
	.align		4
        /*0000*/ 	.byte	0x04, 0x2f
        /*0002*/ 	.short	(.L_2 - .L_1)
	.align		4
.L_1:
        /*0004*/ 	.word	index@(keccak_miner)
        /*0008*/ 	.word	0x00000018


	//----- nvinfo : EIATTR_FRAME_SIZE
	.align		4
.L_2:
        /*000c*/ 	.byte	0x04, 0x11
        /*000e*/ 	.short	(.L_4 - .L_3)
	.align		4
.L_3:
        /*0010*/ 	.word	index@(keccak_miner)
        /*0014*/ 	.word	0x00000008


	//----- nvinfo : EIATTR_MIN_STACK_SIZE
	.align		4
.L_4:
        /*0018*/ 	.byte	0x04, 0x12
        /*001a*/ 	.short	(.L_6 - .L_5)
	.align		4
.L_5:
        /*001c*/ 	.word	index@(keccak_miner)
        /*0020*/ 	.word	0x00000008
.L_6:


//--------------------- .nv.compat                --------------------------
	.section	.nv.compat,"",@"SHT_CUDA_COMPAT_INFO"
	.align	4
        /*0000*/ 	.byte	0x02, 0x09, 0x00, 0x00, 0x02, 0x02, 0x01, 0x00, 0x02, 0x05, 0x05, 0x00, 0x03, 0x07, 0x01, 0x01
        /*0010*/ 	.byte	0x02, 0x03, 0x00, 0x00, 0x02, 0x06, 0x01, 0x00, 0x04, 0x0b, 0x08, 0x00, 0x09, 0x00, 0x00, 0x00
        /*0020*/ 	.byte	0x00, 0x00, 0x00, 0x00


//--------------------- .nv.info.keccak_miner     --------------------------
	.section	.nv.info.keccak_miner,"",@"SHT_CUDA_INFO"
	.sectionflags	@""
	.align	4


	//----- nvinfo : EIATTR_CUDA_API_VERSION
	.align		4
        /*0000*/ 	.byte	0x04, 0x37
        /*0002*/ 	.short	(.L_8 - .L_7)
.L_7:
        /*0004*/ 	.word	0x00000082


	//----- nvinfo : EIATTR_KPARAM_INFO
	.align		4
.L_8:
        /*0008*/ 	.byte	0x04, 0x17
        /*000a*/ 	.short	(.L_10 - .L_9)
.L_9:
        /*000c*/ 	.word	0x00000000
        /*0010*/ 	.short	0x0004
        /*0012*/ 	.short	0x0020
        /*0014*/ 	.byte	0x00, 0xf5, 0x21, 0x00


	//----- nvinfo : EIATTR_KPARAM_INFO
	.align		4
.L_10:
        /*0018*/ 	.byte	0x04, 0x17
        /*001a*/ 	.short	(.L_12 - .L_11)
.L_11:
        /*001c*/ 	.word	0x00000000
        /*0020*/ 	.short	0x0003
        /*0022*/ 	.short	0x0018
        /*0024*/ 	.byte	0x00, 0xf5, 0x21, 0x00


	//----- nvinfo : EIATTR_KPARAM_INFO
	.align		4
.L_12:
        /*0028*/ 	.byte	0x04, 0x17
        /*002a*/ 	.short	(.L_14 - .L_13)
.L_13:
        /*002c*/ 	.word	0x00000000
        /*0030*/ 	.short	0x0002
        /*0032*/ 	.short	0x0010
        /*0034*/ 	.byte	0x00, 0xf0, 0x21, 0x00


	//----- nvinfo : EIATTR_KPARAM_INFO
	.align		4
.L_14:
        /*0038*/ 	.byte	0x04, 0x17
        /*003a*/ 	.short	(.L_16 - .L_15)
.L_15:
        /*003c*/ 	.word	0x00000000
        /*0040*/ 	.short	0x0001
        /*0042*/ 	.short	0x0008
        /*0044*/ 	.byte	0x00, 0xf5, 0x21, 0x00


	//----- nvinfo : EIATTR_KPARAM_INFO
	.align		4
.L_16:
        /*0048*/ 	.byte	0x04, 0x17
        /*004a*/ 	.short	(.L_18 - .L_17)
.L_17:
        /*004c*/ 	.word	0x00000000
        /*0050*/ 	.short	0x0000
        /*0052*/ 	.short	0x0000
        /*0054*/ 	.byte	0x00, 0xf5, 0x21, 0x00


	//----- nvinfo : EIATTR_SPARSE_MMA_MASK
	.align		4
.L_18:
        /*0058*/ 	.byte	0x03, 0x50
        /*005a*/ 	.short	0x0000


	//----- nvinfo : EIATTR_MAXREG_COUNT
	.align		4
        /*005c*/ 	.byte	0x03, 0x1b
        /*005e*/ 	.short	0x00ff


	//----- nvinfo : EIATTR_EXTERNS
	.align		4
        /*0060*/ 	.byte	0x04, 0x0f
        /*0062*/ 	.short	(.L_20 - .L_19)


	//   ....[0]....
	.align		4
.L_19:
        /*0064*/ 	.word	index@(vprintf)


	//----- nvinfo : EIATTR_MERCURY_ISA_VERSION
	.align		4
.L_20:
        /*0068*/ 	.byte	0x03, 0x5f
        /*006a*/ 	.short	0x0101


	//----- nvinfo : EIATTR_VRC_CTA_INIT_COUNT
	.align		4
        /*006c*/ 	.byte	0x02, 0x4a
	.zero		1
	.zero		1


	//----- nvinfo : EIATTR_SYSCALL_OFFSETS
	.align		4
        /*0070*/ 	.byte	0x04, 0x46
        /*0072*/ 	.short	(.L_22 - .L_21)


	//   ....[0]....
.L_21:
        /*0074*/ 	.word	0x000000f0


	//----- nvinfo : EIATTR_EXIT_INSTR_OFFSETS
	.align		4
.L_22:
        /*0078*/ 	.byte	0x04, 0x1c
        /*007a*/ 	.short	(.L_24 - .L_23)


	//   ....[0]....
.L_23:
        /*007c*/ 	.word	0x00000110


	//   ....[1]....
        /*0080*/ 	.word	0x000001d0


	//----- nvinfo : EIATTR_CRS_STACK_SIZE
	.align		4
.L_24:
        /*0084*/ 	.byte	0x04, 0x1e
        /*0086*/ 	.short	(.L_26 - .L_25)
.L_25:
        /*0088*/ 	.word	0x00000000


	//----- nvinfo : EIATTR_CBANK_PARAM_SIZE
	.align		4
.L_26:
        /*008c*/ 	.byte	0x03, 0x19
        /*008e*/ 	.short	0x0028


	//----- nvinfo : EIATTR_PARAM_CBANK
	.align		4
        /*0090*/ 	.byte	0x04, 0x0a
        /*0092*/ 	.short	(.L_28 - .L_27)
	.align		4
.L_27:
        /*0094*/ 	.word	index@(.nv.constant0.keccak_miner)
        /*0098*/ 	.short	0x0380
        /*009a*/ 	.short	0x0028


	//----- nvinfo : EIATTR_SW_WAR
	.align		4
.L_28:
        /*009c*/ 	.byte	0x04, 0x36
        /*009e*/ 	.short	(.L_30 - .L_29)
.L_29:
        /*00a0*/ 	.word	0x00000008
.L_30:


//--------------------- .nv.callgraph             --------------------------
	.section	.nv.callgraph,"",@"SHT_CUDA_CALLGRAPH"
	.align	4
	.sectionentsize	8
	.align		4
        /*0000*/ 	.word	0x00000000
	.align		4
        /*0004*/ 	.word	0xffffffff
	.align		4
        /*0008*/ 	.word	index@(keccak_miner)
	.align		4
        /*000c*/ 	.word	index@(vprintf)
	.align		4
        /*0010*/ 	.word	0x00000000
	.align		4
        /*0014*/ 	.word	0xfffffffe
	.align		4
        /*0018*/ 	.word	0x00000000
	.align		4
        /*001c*/ 	.word	0xfffffffd
	.align		4
        /*0020*/ 	.word	0x00000000
	.align		4
        /*0024*/ 	.word	0xfffffffc


//--------------------- .nv.constant4             --------------------------
	.section	.nv.constant4,"a",@progbits
	.align	8
	.align		8
.nv.constant4:
        /*0000*/ 	.dword	vprintf
	.align		8
        /*0008*/ 	.dword	$str


//--------------------- .text.keccak_miner        --------------------------
	.section	.text.keccak_miner,"ax",@progbits
	.align	128
        .global         keccak_miner
        .type           keccak_miner,@function
        .size           keccak_miner,(.L_x_2 - keccak_miner)
        .other          keccak_miner,@"STO_CUDA_ENTRY STV_DEFAULT"
keccak_miner:
.text.keccak_miner:
[----:B------:R-:W0:Y:S01]  /*0000*/  LDC R1, c[0x0][0x37c] ;  /* 0x0000df00ff017b82 */ /* 0x000e220000000800 */
[----:B------:R-:W1:Y:S01]  /*0010*/  S2R R16, SR_CTAID.X ;  /* 0x0000000000107919 */ /* 0x000e620000002500 */
[----:B0-----:R-:W-:Y:S01]  /*0020*/  VIADD R1, R1, 0xfffffff8 ;  /* 0xfffffff801017836 */ /* 0x001fe20000000000 */
[----:B------:R-:W-:Y:S01]  /*0030*/  MOV R0, 0x0 ;  /* 0x0000000000007802 */ /* 0x000fe20000000f00 */
[----:B------:R-:W0:Y:S01]  /*0040*/  LDCU UR4, c[0x0][0x2f8] ;  /* 0x00005f00ff0477ac */ /* 0x000e220008000800 */
[----:B------:R-:W1:Y:S03]  /*0050*/  S2R R17, SR_TID.X ;  /* 0x0000000000117919 */ /* 0x000e660000002100 */
[----:B------:R2:W3:Y:S01]  /*0060*/  LDC.64 R2, c[0x4][R0] ;  /* 0x0100000000027b82 */ /* 0x0004e20000000a00 */
[----:B------:R-:W4:Y:S01]  /*0070*/  LDCU.64 UR6, c[0x4][0x8] ;  /* 0x01000100ff0677ac */ /* 0x000f220008000a00 */
[----:B------:R-:W5:Y:S01]  /*0080*/  LDCU UR5, c[0x0][0x2fc] ;  /* 0x00005f80ff0577ac */ /* 0x000f620008000800 */
[----:B0-----:R-:W-:Y:S01]  /*0090*/  IADD3 R6, P0, PT, R1, UR4, RZ ;  /* 0x0000000401067c10 */ /* 0x001fe2000ff1e0ff */
[----:B----4-:R-:W-:Y:S01]  /*00a0*/  IMAD.U32 R4, RZ, RZ, UR6 ;  /* 0x00000006ff047e24 */ /* 0x010fe2000f8e00ff */
[----:B------:R-:W-:-:S03]  /*00b0*/  MOV R5, UR7 ;  /* 0x0000000700057c02 */ /* 0x000fc60008000f00 */
[----:B-----5:R-:W-:Y:S01]  /*00c0*/  IMAD.X R7, RZ, RZ, UR5, P0 ;  /* 0x00000005ff077e24 */ /* 0x020fe200080e06ff */
[----:B-1----:R2:W-:Y:S07]  /*00d0*/  STL.64 [R1], R16 ;  /* 0x0000001001007387 */ /* 0x0025ee0000100a00 */
[----:B------:R-:W-:-:S07]  /*00e0*/  LEPC R20, `(.L_x_0) ;  /* 0x000000001014794e */ /* 0x000fce0000000000 */
[----:B--23--:R-:W-:Y:S05]  /*00f0*/  CALL.ABS.NOINC R2 ;  /* 0x0000000002007343 */ /* 0x00cfea0003c00000 */
.L_x_0:
[----:B------:R-:W-:-:S13]  /*0100*/  LOP3.LUT P0, RZ, R17, R16, RZ, 0xfc, !PT ;  /* 0x0000001011ff7212 */ /* 0x000fda000780fcff */
[----:B------:R-:W-:Y:S05]  /*0110*/  @P0 EXIT ;  /* 0x000000000000094d */ /* 0x000fea0003800000 */
[----:B------:R-:W0:Y:S01]  /*0120*/  LDCU.64 UR4, c[0x0][0x390] ;  /* 0x00007200ff0477ac */ /* 0x000e220008000a00 */
[----:B------:R-:W1:Y:S01]  /*0130*/  LDC.64 R2, c[0x0][0x3a0] ;  /* 0x0000e800ff027b82 */ /* 0x000e620000000a00 */
[----:B------:R-:W-:Y:S01]  /*0140*/  HFMA2 R9, -RZ, RZ, 0, 5.9604644775390625e-08 ;  /* 0x00000001ff097431 */ /* 0x000fe200000001ff */
[----:B------:R-:W1:Y:S06]  /*0150*/  LDCU.64 UR6, c[0x0][0x358] ;  /* 0x00006b00ff0677ac */ /* 0x000e6c0008000a00 */
[----:B------:R-:W2:Y:S01]  /*0160*/  LDC.64 R4, c[0x0][0x398] ;  /* 0x0000e600ff047b82 */ /* 0x000ea20000000a00 */
[----:B0-----:R-:W-:-:S04]  /*0170*/  UIADD3 UR4, UP0, UPT, UR4, 0x2a, URZ ;  /* 0x0000002a04047890 */ /* 0x001fc8000ff1e0ff */
[----:B------:R-:W-:Y:S02]  /*0180*/  UIADD3.X UR5, UPT, UPT, URZ, UR5, URZ, UP0, !UPT ;  /* 0x00000005ff057290 */ /* 0x000fe400087fe4ff */
[----:B------:R-:W-:Y:S01]  /*0190*/  IMAD.U32 R6, RZ, RZ, UR4 ;  /* 0x00000004ff067e24 */ /* 0x000fe2000f8e00ff */
[----:B-1----:R-:W-:Y:S03]  /*01a0*/  STG.E desc[UR6][R2.64], R9 ;  /* 0x0000000902007986 */ /* 0x002fe6000c101906 */
[----:B------:R-:W-:-:S05]  /*01b0*/  MOV R7, UR5 ;  /* 0x0000000500077c02 */ /* 0x000fca0008000f00 */
[----:B--2---:R-:W-:Y:S01]  /*01c0*/  STG.E.64 desc[UR6][R4.64], R6 ;  /* 0x0000000604007986 */ /* 0x004fe2000c101b06 */
[----:B------:R-:W-:Y:S05]  /*01d0*/  EXIT ;  /* 0x000000000000794d */ /* 0x000fea0003800000 */
.L_x_1:
[----:B------:R-:W-:-:S00]  /*01e0*/  BRA `(.L_x_1) ;  /* 0xfffffffc00fc7947 */ /* 0x000fc0000383ffff */
[----:B------:R-:W-:-:S00]  /*01f0*/  NOP ;  /* 0x0000000000007918 */ /* 0x000fc00000000000 */
        /* <DEDUP_REMOVED lines=8> */
.L_x_2:


//--------------------- .nv.global.init           --------------------------
	.section	.nv.global.init,"aw",@progbits
.nv.global.init:
	.type		$str,@object
	.size		$str,(.L_0 - $str)
$str:
        /*0000*/ 	.byte	0x5b, 0x47, 0x50, 0x55, 0x20, 0xe2, 0x9c, 0x85, 0x5d, 0x20, 0x4b, 0x65, 0x72, 0x6e, 0x65, 0x6c
        /*0010*/ 	.byte	0x20, 0x77, 0x61, 0x73, 0x20, 0x63, 0x61, 0x6c, 0x6c, 0x65, 0x64, 0x21, 0x20, 0x42, 0x6c, 0x6f
        /*0020*/ 	.byte	0x63, 0x6b, 0x20, 0x25, 0x64, 0x20, 0x54, 0x68, 0x72, 0x65, 0x61, 0x64, 0x20, 0x25, 0x64, 0x5c
        /*0030*/ 	.byte	0x6e, 0x00
.L_0:


//--------------------- .nv.shared.reserved.0     --------------------------
	.section	.nv.shared.reserved.0,"aw",@nobits
	.weak		__nv_reservedSMEM_offset_0_alias
	.size		__nv_reservedSMEM_offset_0_alias, 0, 64
	.other		__nv_reservedSMEM_offset_0_alias,@"STO_CUDA_RESERVED_SHARED STV_DEFAULT"
__nv_reservedSMEM_offset_0_alias:
	.zero		0
	.zero		64


//--------------------- .nv.constant0.keccak_miner --------------------------
	.section	.nv.constant0.keccak_miner,"a",@progbits
	.sectionflags	@""
	.align	4
.nv.constant0.keccak_miner:
	.zero		936


//--------------------- SYMBOLS --------------------------

	.type		.nv.reservedSmem.offset0,@object
	.size		.nv.reservedSmem.offset0,0x4
	.type		vprintf,@function
